	.target	sm_90a

	.elftype	@"ET_EXEC"


//--------------------- .note.nv.tkinfo           --------------------------
	.section	.note.nv.tkinfo,"",@"SHT_NOTE"
	.sectionflags	@"SHF_NOTE_NV_TKINFO"
	.tkinfo
        /*0018*/ 	.word	0x00000002
        /*0030*/ 	.string	""
        /*0030*/ 	.string	"ptxas"
        /*0030*/ 	.string	"Cuda compilation tools, release 13.0, V13.0.88"
        /*0030*/ 	.string	"Build cuda_13.0.r13.0/compiler.36424714_0"
        /*0030*/ 	.string	"-v  -suppress-debug-info  -lineinfo  -arch sm_90a "



//--------------------- .note.nv.cuinfo           --------------------------
	.section	.note.nv.cuinfo,"",@"SHT_NOTE"
	.sectionflags	@"SHF_NOTE_NV_CUINFO"
        /*0018*/ 	.short	0x0002
        /*001a*/ 	.short	0x005a
        /*001c*/ 	.short	0x0082
	.zero		2


//--------------------- .nv.info                  --------------------------
	.section	.nv.info,"",@"SHT_CUDA_INFO"
	.align	4


	//----- nvinfo : EIATTR_REGCOUNT
	.align		4
        /*0000*/ 	.byte	0x04, 0x2f
        /*0002*/ 	.short	(.L_1 - .L_0)
	.align		4
.L_0:
        /*0004*/ 	.word	index@(gluon_mma)
        /*0008*/ 	.word	0x0000006c


	//----- nvinfo : EIATTR_FRAME_SIZE
	.align		4
.L_1:
        /*000c*/ 	.byte	0x04, 0x11
        /*000e*/ 	.short	(.L_3 - .L_2)
	.align		4
.L_2:
        /*0010*/ 	.word	index@(gluon_mma)
        /*0014*/ 	.word	0x00000000


	//----- nvinfo : EIATTR_MIN_STACK_SIZE
	.align		4
.L_3:
        /*0018*/ 	.byte	0x04, 0x12
        /*001a*/ 	.short	(.L_5 - .L_4)
	.align		4
.L_4:
        /*001c*/ 	.word	index@(gluon_mma)
        /*0020*/ 	.word	0x00000000
.L_5:


//--------------------- .nv.compat                --------------------------
	.section	.nv.compat,"",@"SHT_CUDA_COMPAT_INFO"
	.align	4
        /*0000*/ 	.byte	0x02, 0x09, 0x01, 0x00, 0x02, 0x02, 0x04, 0x00, 0x02, 0x05, 0x05, 0x00, 0x03, 0x07, 0x01, 0x01
        /*0010*/ 	.byte	0x02, 0x03, 0x00, 0x00, 0x02, 0x06, 0x01, 0x00, 0x04, 0x0b, 0x08, 0x00, 0x00, 0x00, 0x00, 0x00
        /*0020*/ 	.byte	0x00, 0x00, 0x00, 0x00


//--------------------- .nv.info.gluon_mma        --------------------------
	.section	.nv.info.gluon_mma,"",@"SHT_CUDA_INFO"
	.sectionflags	@""
	.align	4


	//----- nvinfo : EIATTR_CUDA_API_VERSION
	.align		4
        /*0000*/ 	.byte	0x04, 0x37
        /*0002*/ 	.short	(.L_7 - .L_6)
.L_6:
        /*0004*/ 	.word	0x00000082


	//----- nvinfo : EIATTR_KPARAM_INFO
	.align		4
.L_7:
        /*0008*/ 	.byte	0x04, 0x17
        /*000a*/ 	.short	(.L_9 - .L_8)
.L_8:
        /*000c*/ 	.word	0x00000000
        /*0010*/ 	.short	0x0004
        /*0012*/ 	.short	0x0020
        /*0014*/ 	.byte	0x00, 0xf4, 0x21, 0x00


	//----- nvinfo : EIATTR_KPARAM_INFO
	.align		4
.L_9:
        /*0018*/ 	.byte	0x04, 0x17
        /*001a*/ 	.short	(.L_11 - .L_10)
.L_10:
        /*001c*/ 	.word	0x00000000
        /*0020*/ 	.short	0x0003
        /*0022*/ 	.short	0x0018
        /*0024*/ 	.byte	0x00, 0xf4, 0x21, 0x00


	//----- nvinfo : EIATTR_KPARAM_INFO
	.align		4
.L_11:
        /*0028*/ 	.byte	0x04, 0x17
        /*002a*/ 	.short	(.L_13 - .L_12)
.L_12:
        /*002c*/ 	.word	0x00000000
        /*0030*/ 	.short	0x0002
        /*0032*/ 	.short	0x0010
        /*0034*/ 	.byte	0x00, 0xf4, 0x21, 0x00


	//----- nvinfo : EIATTR_KPARAM_INFO
	.align		4
.L_13:
        /*0038*/ 	.byte	0x04, 0x17
        /*003a*/ 	.short	(.L_15 - .L_14)
.L_14:
        /*003c*/ 	.word	0x00000000
        /*0040*/ 	.short	0x0001
        /*0042*/ 	.short	0x0008
        /*0044*/ 	.byte	0x00, 0xf4, 0x21, 0x00


	//----- nvinfo : EIATTR_KPARAM_INFO
	.align		4
.L_15:
        /*0048*/ 	.byte	0x04, 0x17
        /*004a*/ 	.short	(.L_17 - .L_16)
.L_16:
        /*004c*/ 	.word	0x00000000
        /*0050*/ 	.short	0x0000
        /*0052*/ 	.short	0x0000
        /*0054*/ 	.byte	0x00, 0xf4, 0x21, 0x00


	//----- nvinfo : EIATTR_SPARSE_MMA_MASK
	.align		4
.L_17:
        /*0058*/ 	.byte	0x03, 0x50
        /*005a*/ 	.short	0x0000


	//----- nvinfo : EIATTR_MAXREG_COUNT
	.align		4
        /*005c*/ 	.byte	0x03, 0x1b
        /*005e*/ 	.short	0x00ff


	//----- nvinfo : EIATTR_NUM_BARRIERS
	.align		4
        /*0060*/ 	.byte	0x02, 0x4c
        /*0062*/ 	.byte	0x01
	.zero		1


	//----- nvinfo : EIATTR_MERCURY_ISA_VERSION
	.align		4
        /*0064*/ 	.byte	0x03, 0x5f
        /*0066*/ 	.short	0x0101


	//----- nvinfo : EIATTR_EXIT_INSTR_OFFSETS
	.align		4
        /*0068*/ 	.byte	0x04, 0x1c
        /*006a*/ 	.short	(.L_19 - .L_18)


	//   ....[0]....
.L_18:
        /*006c*/ 	.word	0x00001ae0


	//----- nvinfo : EIATTR_REQNTID
	.align		4
.L_19:
        /*0070*/ 	.byte	0x04, 0x10
        /*0072*/ 	.short	(.L_21 - .L_20)
.L_20:
        /*0074*/ 	.word	0x00000080
        /*0078*/ 	.word	0x00000001
        /*007c*/ 	.word	0x00000001


	//----- nvinfo : EIATTR_CBANK_PARAM_SIZE
	.align		4
.L_21:
        /*0080*/ 	.byte	0x03, 0x19
        /*0082*/ 	.short	0x0028


	//----- nvinfo : EIATTR_PARAM_CBANK
	.align		4
        /*0084*/ 	.byte	0x04, 0x0a
        /*0086*/ 	.short	(.L_23 - .L_22)
	.align		4
.L_22:
        /*0088*/ 	.word	index@(.nv.constant0.gluon_mma)
        /*008c*/ 	.short	0x0210
        /*008e*/ 	.short	0x0028


	//----- nvinfo : EIATTR_SW_WAR
	.align		4
.L_23:
        /*0090*/ 	.byte	0x04, 0x36
        /*0092*/ 	.short	(.L_25 - .L_24)
.L_24:
        /*0094*/ 	.word	0x00000008
.L_25:


//--------------------- .nv.callgraph             --------------------------
	.section	.nv.callgraph,"",@"SHT_CUDA_CALLGRAPH"
	.align	4
	.sectionentsize	8
	.align		4
        /*0000*/ 	.word	0x00000000
	.align		4
        /*0004*/ 	.word	0xffffffff
	.align		4
        /*0008*/ 	.word	0x00000000
	.align		4
        /*000c*/ 	.word	0xfffffffe
	.align		4
        /*0010*/ 	.word	0x00000000
	.align		4
        /*0014*/ 	.word	0xfffffffd
	.align		4
        /*0018*/ 	.word	0x00000000
	.align		4
        /*001c*/ 	.word	0xfffffffc


//--------------------- .text.gluon_mma           --------------------------
	.section	.text.gluon_mma,"ax",@progbits
	.align	128
        .global         gluon_mma
        .type           gluon_mma,@function
        .size           gluon_mma,(.L_x_1 - gluon_mma)
        .other          gluon_mma,@"STO_CUDA_ENTRY STV_DEFAULT"
gluon_mma:
.text.gluon_mma:
[----:B------:R-:W-:Y:S01]  /*0000*/  LDC R1, c[0x0][0x28] ;  /* 0x00000a00ff017b82 */ /* 0x000fe20000000800 */
[----:B------:R-:W0:Y:S01]  /*0010*/  S2R R8, SR_TID.X ;  /* 0x0000000000087919 */ /* 0x000e220000002100 */
[----:B------:R-:W-:Y:S01]  /*0020*/  ULDC.64 UR4, c[0x0][0x210] ;  /* 0x0000840000047ab9 */ /* 0x000fe20000000a00 */
[----:B------:R-:W-:Y:S01]  /*0030*/  ULDC.64 UR10, c[0x0][0x208] ;  /* 0x00008200000a7ab9 */ /* 0x000fe20000000a00 */
[----:B0-----:R-:W-:Y:S02]  /*0040*/  LOP3.LUT R105, R8, 0x60, RZ, 0xc0, !PT ;  /* 0x0000006008697812 */ /* 0x001fe400078ec0ff */
[----:B------:R-:W-:Y:S02]  /*0050*/  SHF.R.U32.HI R0, RZ, 0x5, R8 ;  /* 0x00000005ff007819 */ /* 0x000fe40000011608 */
[----:B------:R-:W-:Y:S02]  /*0060*/  IADD3 R2, P0, R105, UR4, RZ ;  /* 0x0000000469027c10 */ /* 0x000fe4000ff1e0ff */
[----:B------:R-:W-:-:S02]  /*0070*/  SGXT.U32 R0, R0, 0x2 ;  /* 0x000000020000781a */ /* 0x000fc40000000000 */
[----:B------:R-:W-:Y:S01]  /*0080*/  LOP3.LUT R10, R8, 0xf, RZ, 0xc0, !PT ;  /* 0x0000000f080a7812 */ /* 0x000fe200078ec0ff */
[----:B------:R-:W-:Y:S01]  /*0090*/  IMAD.X R3, RZ, RZ, UR5, P0 ;  /* 0x00000005ff037e24 */ /* 0x000fe200080e06ff */
[C---:B------:R-:W-:Y:S02]  /*00a0*/  LOP3.LUT R103, R0.reuse, 0x4, RZ, 0xfc, !PT ;  /* 0x0000000400677812 */ /* 0x040fe400078efcff */
[----:B------:R-:W-:Y:S01]  /*00b0*/  LOP3.LUT R101, R0, 0x8, RZ, 0xfc, !PT ;  /* 0x0000000800657812 */ /* 0x000fe200078efcff */
[----:B------:R-:W-:Y:S01]  /*00c0*/  IMAD.WIDE.U32 R2, R10, 0x2, R2 ;  /* 0x000000020a027825 */ /* 0x000fe200078e0002 */
[C---:B------:R-:W-:Y:S02]  /*00d0*/  LOP3.LUT R99, R0.reuse, 0xc, RZ, 0xfc, !PT ;  /* 0x0000000c00637812 */ /* 0x040fe400078efcff */
[C---:B------:R-:W-:Y:S01]  /*00e0*/  LOP3.LUT R97, R0.reuse, 0x10, RZ, 0xfc, !PT ;  /* 0x0000001000617812 */ /* 0x040fe200078efcff */
[----:B------:R-:W-:Y:S01]  /*00f0*/  IMAD.SHL.U32 R5, R103, 0x10, RZ ;  /* 0x0000001067057824 */ /* 0x000fe200078e00ff */
[----:B------:R-:W-:Y:S01]  /*0100*/  LOP3.LUT R95, R0, 0x14, RZ, 0xfc, !PT ;  /* 0x00000014005f7812 */ /* 0x000fe200078efcff */
[----:B------:R-:W-:Y:S01]  /*0110*/  IMAD.SHL.U32 R7, R101, 0x10, RZ ;  /* 0x0000001065077824 */ /* 0x000fe200078e00ff */
[----:B------:R-:W-:Y:S01]  /*0120*/  LEA R4, P0, R103, UR4, 0x5 ;  /* 0x0000000467047c11 */ /* 0x000fe2000f8028ff */
[----:B------:R-:W-:Y:S01]  /*0130*/  IMAD.SHL.U32 R11, R99, 0x10, RZ ;  /* 0x00000010630b7824 */ /* 0x000fe200078e00ff */
[----:B------:R-:W-:Y:S01]  /*0140*/  LEA R6, P1, R101, UR4, 0x5 ;  /* 0x0000000465067c11 */ /* 0x000fe2000f8228ff */
[----:B------:R0:W2:Y:S01]  /*0150*/  LDG.E.U16 R9, desc[UR10][R2.64] ;  /* 0x0000000a02097981 */ /* 0x0000a2000c1e1500 */
[----:B------:R-:W-:Y:S01]  /*0160*/  LEA R12, P2, R99, UR4, 0x5 ;  /* 0x00000004630c7c11 */ /* 0x000fe2000f8428ff */
[C---:B------:R-:W-:Y:S01]  /*0170*/  IMAD.SHL.U32 R15, R97.reuse, 0x10, RZ ;  /* 0x00000010610f7824 */ /* 0x040fe200078e00ff */
[----:B------:R-:W-:-:S02]  /*0180*/  LEA R14, P3, R97, UR4, 0x5 ;  /* 0x00000004610e7c11 */ /* 0x000fc4000f8628ff */
[----:B------:R-:W-:Y:S02]  /*0190*/  LEA R18, P4, R95, UR4, 0x5 ;  /* 0x000000045f127c11 */ /* 0x000fe4000f8828ff */
[----:B------:R-:W-:Y:S02]  /*01a0*/  LEA.HI.X R5, R5, UR5, RZ, 0x1, P0 ;  /* 0x0000000505057c11 */ /* 0x000fe400080f0cff */
[----:B------:R-:W-:Y:S01]  /*01b0*/  LEA.HI.X R7, R7, UR5, RZ, 0x1, P1 ;  /* 0x0000000507077c11 */ /* 0x000fe200088f0cff */
[----:B0-----:R-:W-:Y:S01]  /*01c0*/  IMAD.SHL.U32 R2, R95, 0x10, RZ ;  /* 0x000000105f027824 */ /* 0x001fe200078e00ff */
[----:B------:R-:W-:Y:S02]  /*01d0*/  LEA.HI.X R13, R11, UR5, RZ, 0x1, P2 ;  /* 0x000000050b0d7c11 */ /* 0x000fe400090f0cff */
[----:B------:R-:W-:Y:S02]  /*01e0*/  LEA.HI.X R15, R15, UR5, RZ, 0x1, P3 ;  /* 0x000000050f0f7c11 */ /* 0x000fe400098f0cff */
[----:B------:R-:W-:Y:S01]  /*01f0*/  LEA.HI.X R19, R2, UR5, RZ, 0x1, P4 ;  /* 0x0000000502137c11 */ /* 0x000fe2000a0f0cff */
[----:B------:R-:W-:Y:S01]  /*0200*/  IMAD.WIDE.U32 R2, R10, 0x2, R4 ;  /* 0x000000020a027825 */ /* 0x000fe200078e0004 */
[----:B------:R-:W-:-:S03]  /*0210*/  LOP3.LUT R94, R0, 0x18, RZ, 0xfc, !PT ;  /* 0x00000018005e7812 */ /* 0x000fc600078efcff */
[C---:B------:R-:W-:Y:S01]  /*0220*/  IMAD.WIDE.U32 R4, R10.reuse, 0x2, R6 ;  /* 0x000000020a047825 */ /* 0x040fe200078e0006 */
[----:B------:R0:W3:Y:S03]  /*0230*/  LDG.E.U16 R11, desc[UR10][R2.64] ;  /* 0x0000000a020b7981 */ /* 0x0000e6000c1e1500 */
[----:B------:R-:W-:-:S04]  /*0240*/  IMAD.WIDE.U32 R6, R10, 0x2, R12 ;  /* 0x000000020a067825 */ /* 0x000fc800078e000c */
[----:B------:R-:W-:Y:S01]  /*0250*/  IMAD.WIDE.U32 R12, R10, 0x2, R14 ;  /* 0x000000020a0c7825 */ /* 0x000fe200078e000e */
[C---:B------:R-:W-:Y:S01]  /*0260*/  SHF.L.U32 R21, R94.reuse, 0x4, RZ ;  /* 0x000000045e157819 */ /* 0x040fe200000006ff */
[----:B------:R-:W4:Y:S01]  /*0270*/  LDG.E.U16 R14, desc[UR10][R4.64] ;  /* 0x0000000a040e7981 */ /* 0x000f22000c1e1500 */
[----:B0-----:R-:W-:Y:S01]  /*0280*/  LEA R2, P0, R94, UR4, 0x5 ;  /* 0x000000045e027c11 */ /* 0x001fe2000f8028ff */
[----:B------:R-:W-:Y:S02]  /*0290*/  IMAD.WIDE.U32 R18, R10, 0x2, R18 ;  /* 0x000000020a127825 */ /* 0x000fe400078e0012 */
[----:B------:R0:W5:Y:S01]  /*02a0*/  LDG.E.U16 R16, desc[UR10][R12.64] ;  /* 0x0000000a0c107981 */ /* 0x000162000c1e1500 */
[C---:B------:R-:W-:Y:S02]  /*02b0*/  LOP3.LUT R90, R0.reuse, 0x20, RZ, 0xfc, !PT ;  /* 0x00000020005a7812 */ /* 0x040fe400078efcff */
[C---:B------:R-:W-:Y:S01]  /*02c0*/  LOP3.LUT R93, R0.reuse, 0x28, RZ, 0xfc, !PT ;  /* 0x00000028005d7812 */ /* 0x040fe200078efcff */
[----:B------:R1:W3:Y:S01]  /*02d0*/  LDG.E.U16 R15, desc[UR10][R6.64] ;  /* 0x0000000a060f7981 */ /* 0x0002e2000c1e1500 */
[----:B------:R-:W-:-:S02]  /*02e0*/  LOP3.LUT R92, R0, 0x1c, RZ, 0xfc, !PT ;  /* 0x0000001c005c7812 */ /* 0x000fc400078efcff */
[----:B------:R-:W-:Y:S01]  /*02f0*/  LEA.HI.X R3, R21, UR5, RZ, 0x1, P0 ;  /* 0x0000000515037c11 */ /* 0x000fe200080f0cff */
[----:B------:R1:W3:Y:S01]  /*0300*/  LDG.E.U16 R17, desc[UR10][R18.64] ;  /* 0x0000000a12117981 */ /* 0x0002e2000c1e1500 */
[----:B0-----:R-:W0:Y:S01]  /*0310*/  LDC.64 R12, c[0x0][0x218] ;  /* 0x00008600ff0c7b82 */ /* 0x001e220000000a00 */
[----:B------:R-:W-:Y:S01]  /*0320*/  IMAD.SHL.U32 R5, R90, 0x10, RZ ;  /* 0x000000105a057824 */ /* 0x000fe200078e00ff */
[----:B------:R-:W-:Y:S01]  /*0330*/  LOP3.LUT R88, R0, 0x24, RZ, 0xfc, !PT ;  /* 0x0000002400587812 */ /* 0x000fe200078efcff */
[----:B------:R-:W-:Y:S01]  /*0340*/  IMAD.SHL.U32 R4, R92, 0x10, RZ ;  /* 0x000000105c047824 */ /* 0x000fe200078e00ff */
[----:B------:R-:W-:Y:S01]  /*0350*/  LEA R22, P2, R90, UR4, 0x5 ;  /* 0x000000045a167c11 */ /* 0x000fe2000f8428ff */
[C---:B-1----:R-:W-:Y:S01]  /*0360*/  IMAD.SHL.U32 R7, R93.reuse, 0x10, RZ ;  /* 0x000000105d077824 */ /* 0x042fe200078e00ff */
[----:B------:R-:W-:Y:S02]  /*0370*/  LEA R28, P4, R93, UR4, 0x5 ;  /* 0x000000045d1c7c11 */ /* 0x000fe4000f8828ff */
[----:B------:R-:W-:Y:S01]  /*0380*/  LEA R20, P1, R92, UR4, 0x5 ;  /* 0x000000045c147c11 */ /* 0x000fe2000f8228ff */
[----:B------:R-:W-:Y:S01]  /*0390*/  IMAD.WIDE.U32 R18, R10, 0x2, R2 ;  /* 0x000000020a127825 */ /* 0x000fe200078e0002 */
[----:B------:R-:W-:-:S02]  /*03a0*/  LOP3.LUT R91, R0, 0x2c, RZ, 0xfc, !PT ;  /* 0x0000002c005b7812 */ /* 0x000fc400078efcff */
[----:B------:R-:W-:Y:S01]  /*03b0*/  LEA.HI.X R23, R5, UR5, RZ, 0x1, P2 ;  /* 0x0000000505177c11 */ /* 0x000fe200090f0cff */
[----:B------:R-:W-:Y:S01]  /*03c0*/  IMAD.SHL.U32 R6, R88, 0x10, RZ ;  /* 0x0000001058067824 */ /* 0x000fe200078e00ff */
[----:B------:R-:W-:Y:S01]  /*03d0*/  LEA.HI.X R29, R7, UR5, RZ, 0x1, P4 ;  /* 0x00000005071d7c11 */ /* 0x000fe2000a0f0cff */
[----:B------:R1:W3:Y:S01]  /*03e0*/  LDG.E.U16 R24, desc[UR10][R18.64] ;  /* 0x0000000a12187981 */ /* 0x0002e2000c1e1500 */
[----:B------:R-:W-:Y:S02]  /*03f0*/  LEA.HI.X R21, R4, UR5, RZ, 0x1, P1 ;  /* 0x0000000504157c11 */ /* 0x000fe400088f0cff */
[C---:B------:R-:W-:Y:S02]  /*0400*/  LOP3.LUT R89, R0.reuse, 0x30, RZ, 0xfc, !PT ;  /* 0x0000003000597812 */ /* 0x040fe400078efcff */
[C---:B------:R-:W-:Y:S02]  /*0410*/  LOP3.LUT R7, R0.reuse, 0x34, RZ, 0xfc, !PT ;  /* 0x0000003400077812 */ /* 0x040fe400078efcff */
[----:B------:R-:W-:-:S02]  /*0420*/  LOP3.LUT R5, R0, 0x38, RZ, 0xfc, !PT ;  /* 0x0000003800057812 */ /* 0x000fc400078efcff */
[----:B------:R-:W-:Y:S01]  /*0430*/  LOP3.LUT R3, R0, 0x3c, RZ, 0xfc, !PT ;  /* 0x0000003c00037812 */ /* 0x000fe200078efcff */
[C---:B------:R-:W-:Y:S01]  /*0440*/  IMAD.SHL.U32 R0, R91.reuse, 0x10, RZ ;  /* 0x000000105b007824 */ /* 0x040fe200078e00ff */
[----:B------:R-:W-:Y:S02]  /*0450*/  LEA R30, P3, R88, UR4, 0x5 ;  /* 0x00000004581e7c11 */ /* 0x000fe4000f8628ff */
[----:B-1----:R-:W-:Y:S01]  /*0460*/  LEA R18, P0, R91, UR4, 0x5 ;  /* 0x000000045b127c11 */ /* 0x002fe2000f8028ff */
[----:B------:R-:W-:Y:S01]  /*0470*/  IMAD.WIDE.U32 R20, R10, 0x2, R20 ;  /* 0x000000020a147825 */ /* 0x000fe200078e0014 */
[----:B------:R-:W-:Y:S02]  /*0480*/  LEA.HI.X R31, R6, UR5, RZ, 0x1, P3 ;  /* 0x00000005061f7c11 */ /* 0x000fe400098f0cff */
[----:B------:R-:W-:Y:S01]  /*0490*/  LEA.HI.X R19, R0, UR5, RZ, 0x1, P0 ;  /* 0x0000000500137c11 */ /* 0x000fe200080f0cff */
[C---:B------:R-:W-:Y:S01]  /*04a0*/  IMAD.SHL.U32 R6, R5.reuse, 0x10, RZ ;  /* 0x0000001005067824 */ /* 0x040fe200078e00ff */
[----:B------:R-:W-:Y:S01]  /*04b0*/  LEA R32, P0, R5, UR4, 0x5 ;  /* 0x0000000405207c11 */ /* 0x000fe2000f8028ff */
[----:B------:R-:W-:Y:S01]  /*04c0*/  IMAD.WIDE.U32 R30, R10, 0x2, R30 ;  /* 0x000000020a1e7825 */ /* 0x000fe200078e001e */
[----:B------:R1:W3:Y:S01]  /*04d0*/  LDG.E.U16 R25, desc[UR10][R20.64] ;  /* 0x0000000a14197981 */ /* 0x0002e2000c1e1500 */
[----:B------:R-:W-:-:S02]  /*04e0*/  SHF.L.U32 R2, R89, 0x4, RZ ;  /* 0x0000000459027819 */ /* 0x000fc400000006ff */
[----:B------:R-:W-:Y:S01]  /*04f0*/  IMAD.WIDE.U32 R22, R10, 0x2, R22 ;  /* 0x000000020a167825 */ /* 0x000fe200078e0016 */
[----:B------:R-:W-:Y:S01]  /*0500*/  LEA.HI.X R33, R6, UR5, RZ, 0x1, P0 ;  /* 0x0000000506217c11 */ /* 0x000fe200080f0cff */
[----:B------:R1:W3:Y:S01]  /*0510*/  LDG.E.U16 R27, desc[UR10][R30.64] ;  /* 0x0000000a1e1b7981 */ /* 0x0002e2000c1e1500 */
[CC--:B0-----:R-:W-:Y:S01]  /*0520*/  LEA R36, P0, R105.reuse, R12.reuse, 0x3 ;  /* 0x0000000c69247211 */ /* 0x0c1fe200078018ff */
[----:B------:R-:W-:Y:S02]  /*0530*/  IMAD.SHL.U32 R96, R105, 0x4, RZ ;  /* 0x0000000469607824 */ /* 0x000fe400078e00ff */
[----:B------:R-:W-:Y:S01]  /*0540*/  IMAD.WIDE.U32 R28, R10, 0x2, R28 ;  /* 0x000000020a1c7825 */ /* 0x000fe200078e001c */
[----:B-1----:R-:W-:Y:S01]  /*0550*/  LEA R20, P1, R89, UR4, 0x5 ;  /* 0x0000000459147c11 */ /* 0x002fe2000f8228ff */
[----:B------:R0:W3:Y:S01]  /*0560*/  LDG.E.U16 R26, desc[UR10][R22.64] ;  /* 0x0000000a161a7981 */ /* 0x0000e2000c1e1500 */
[----:B------:R-:W-:Y:S01]  /*0570*/  LEA.HI.X R37, R96, R13, RZ, 0x1, P0 ;  /* 0x0000000d60257211 */ /* 0x000fe200000f0cff */
[----:B------:R-:W-:Y:S01]  /*0580*/  IMAD.SHL.U32 R4, R7, 0x10, RZ ;  /* 0x0000001007047824 */ /* 0x000fe200078e00ff */
[----:B------:R-:W-:Y:S01]  /*0590*/  LEA.HI.X R21, R2, UR5, RZ, 0x1, P1 ;  /* 0x0000000502157c11 */ /* 0x000fe200088f0cff */
[----:B------:R-:W-:Y:S01]  /*05a0*/  IMAD.SHL.U32 R0, R3, 0x10, RZ ;  /* 0x0000001003007824 */ /* 0x000fe200078e00ff */
[----:B------:R-:W-:Y:S01]  /*05b0*/  LEA R30, P2, R7, UR4, 0x5 ;  /* 0x00000004071e7c11 */ /* 0x000fe2000f8428ff */
[----:B------:R-:W-:Y:S01]  /*05c0*/  IMAD.WIDE.U32 R18, R10, 0x2, R18 ;  /* 0x000000020a127825 */ /* 0x000fe200078e0012 */
[----:B------:R-:W-:Y:S01]  /*05d0*/  LEA R34, P1, R3, UR4, 0x5 ;  /* 0x0000000403227c11 */ /* 0x000fe2000f8228ff */
[----:B------:R-:W3:Y:S02]  /*05e0*/  LDG.E.U16 R28, desc[UR10][R28.64] ;  /* 0x0000000a1c1c7981 */ /* 0x000ee4000c1e1500 */
[C---:B------:R-:W-:Y:S01]  /*05f0*/  IMAD.SHL.U32 R6, R103.reuse, 0x80, RZ ;  /* 0x0000008067067824 */ /* 0x040fe200078e00ff */
[----:B0-----:R-:W-:Y:S01]  /*0600*/  LEA R22, P0, R103, R12, 0x8 ;  /* 0x0000000c67167211 */ /* 0x001fe200078040ff */
[----:B------:R-:W-:Y:S01]  /*0610*/  IMAD.SHL.U32 R2, R99, 0x80, RZ ;  /* 0x0000008063027824 */ /* 0x000fe200078e00ff */
[----:B------:R-:W-:-:S02]  /*0620*/  LEA.HI.X R31, R4, UR5, RZ, 0x1, P2 ;  /* 0x00000005041f7c11 */ /* 0x000fc400090f0cff */
[----:B------:R-:W-:Y:S02]  /*0630*/  LEA.HI.X R35, R0, UR5, RZ, 0x1, P1 ;  /* 0x0000000500237c11 */ /* 0x000fe400088f0cff */
[----:B------:R-:W-:Y:S01]  /*0640*/  SHF.L.U32 R4, R101, 0x7, RZ ;  /* 0x0000000765047819 */ /* 0x000fe200000006ff */
[----:B------:R0:W3:Y:S01]  /*0650*/  LDG.E.U16 R29, desc[UR10][R18.64] ;  /* 0x0000000a121d7981 */ /* 0x0000e2000c1e1500 */
[----:B------:R-:W-:Y:S01]  /*0660*/  LEA.HI.X R23, R6, R13, RZ, 0x1, P0 ;  /* 0x0000000d06177211 */ /* 0x000fe200000f0cff */
[----:B------:R-:W-:Y:S01]  /*0670*/  IMAD.WIDE.U32 R20, R10, 0x2, R20 ;  /* 0x000000020a147825 */ /* 0x000fe200078e0014 */
[----:B------:R-:W-:-:S03]  /*0680*/  LOP3.LUT R0, R8, 0x1f, RZ, 0xc0, !PT ;  /* 0x0000001f08007812 */ /* 0x000fc600078ec0ff */
[C---:B------:R-:W-:Y:S01]  /*0690*/  IMAD.WIDE.U32 R30, R10.reuse, 0x2, R30 ;  /* 0x000000020a1e7825 */ /* 0x040fe200078e001e */
[----:B------:R1:W3:Y:S01]  /*06a0*/  LDG.E.U16 R38, desc[UR10][R20.64] ;  /* 0x0000000a14267981 */ /* 0x0002e2000c1e1500 */
[-C--:B0-----:R-:W-:Y:S02]  /*06b0*/  LEA R18, P1, R101, R12.reuse, 0x8 ;  /* 0x0000000c65127211 */ /* 0x081fe400078240ff */
[----:B------:R-:W-:Y:S01]  /*06c0*/  LEA R12, P0, R99, R12, 0x8 ;  /* 0x0000000c630c7211 */ /* 0x000fe200078040ff */
[----:B------:R-:W-:Y:S01]  /*06d0*/  IMAD.WIDE.U32 R32, R10, 0x2, R32 ;  /* 0x000000020a207825 */ /* 0x000fe200078e0020 */
[-C--:B------:R-:W-:Y:S01]  /*06e0*/  LEA.HI.X R19, R4, R13.reuse, RZ, 0x1, P1 ;  /* 0x0000000d04137211 */ /* 0x080fe200008f0cff */
[----:B------:R-:W3:Y:S01]  /*06f0*/  LDG.E.U16 R30, desc[UR10][R30.64] ;  /* 0x0000000a1e1e7981 */ /* 0x000ee2000c1e1500 */
[----:B------:R-:W-:Y:S01]  /*0700*/  LEA.HI.X R13, R2, R13, RZ, 0x1, P0 ;  /* 0x0000000d020d7211 */ /* 0x000fe200000f0cff */
[----:B------:R-:W-:Y:S02]  /*0710*/  IMAD.WIDE.U32 R34, R10, 0x2, R34 ;  /* 0x000000020a227825 */ /* 0x000fe400078e0022 */
[----:B------:R-:W3:Y:S02]  /*0720*/  LDG.E.U16 R32, desc[UR10][R32.64] ;  /* 0x0000000a20207981 */ /* 0x000ee4000c1e1500 */
[----:B-1----:R-:W-:-:S02]  /*0730*/  IMAD.WIDE.U32 R20, R0, 0x2, R36 ;  /* 0x0000000200147825 */ /* 0x002fc400078e0024 */
[----:B------:R-:W3:Y:S02]  /*0740*/  LDG.E.U16 R34, desc[UR10][R34.64] ;  /* 0x0000000a22227981 */ /* 0x000ee4000c1e1500 */
[C---:B------:R-:W-:Y:S02]  /*0750*/  IMAD.WIDE.U32 R22, R0.reuse, 0x2, R22 ;  /* 0x0000000200167825 */ /* 0x040fe400078e0016 */
[----:B------:R-:W3:Y:S02]  /*0760*/  LDG.E.U16 R31, desc[UR10][R20.64] ;  /* 0x0000000a141f7981 */ /* 0x000ee4000c1e1500 */
[C---:B------:R-:W-:Y:S02]  /*0770*/  IMAD.WIDE.U32 R18, R0.reuse, 0x2, R18 ;  /* 0x0000000200127825 */ /* 0x040fe400078e0012 */
[----:B------:R-:W3:Y:S02]  /*0780*/  LDG.E.U16 R33, desc[UR10][R20.64+0x40] ;  /* 0x0000400a14217981 */ /* 0x000ee4000c1e1500 */
[----:B------:R-:W-:-:S02]  /*0790*/  IMAD.WIDE.U32 R12, R0, 0x2, R12 ;  /* 0x00000002000c7825 */ /* 0x000fc400078e000c */
[----:B------:R-:W3:Y:S04]  /*07a0*/  LDG.E.U16 R35, desc[UR10][R20.64+0x80] ;  /* 0x0000800a14237981 */ /* 0x000ee8000c1e1500 */
[----:B------:R-:W3:Y:S04]  /*07b0*/  LDG.E.U16 R36, desc[UR10][R20.64+0xc0] ;  /* 0x0000c00a14247981 */ /* 0x000ee8000c1e1500 */
[----:B------:R-:W3:Y:S04]  /*07c0*/  LDG.E.U16 R37, desc[UR10][R22.64] ;  /* 0x0000000a16257981 */ /* 0x000ee8000c1e1500 */
[----:B------:R-:W3:Y:S04]  /*07d0*/  LDG.E.U16 R39, desc[UR10][R22.64+0x40] ;  /* 0x0000400a16277981 */ /* 0x000ee8000c1e1500 */
[----:B------:R-:W3:Y:S04]  /*07e0*/  LDG.E.U16 R40, desc[UR10][R22.64+0x80] ;  /* 0x0000800a16287981 */ /* 0x000ee8000c1e1500 */
[----:B------:R0:W3:Y:S04]  /*07f0*/  LDG.E.U16 R41, desc[UR10][R22.64+0xc0] ;  /* 0x0000c00a16297981 */ /* 0x0000e8000c1e1500 */
[----:B------:R-:W3:Y:S04]  /*0800*/  LDG.E.U16 R42, desc[UR10][R18.64] ;  /* 0x0000000a122a7981 */ /* 0x000ee8000c1e1500 */
[----:B------:R-:W3:Y:S04]  /*0810*/  LDG.E.U16 R43, desc[UR10][R18.64+0x40] ;  /* 0x0000400a122b7981 */ /* 0x000ee8000c1e1500 */
[----:B------:R-:W3:Y:S04]  /*0820*/  LDG.E.U16 R44, desc[UR10][R18.64+0x80] ;  /* 0x0000800a122c7981 */ /* 0x000ee8000c1e1500 */
[----:B------:R1:W3:Y:S04]  /*0830*/  LDG.E.U16 R20, desc[UR10][R18.64+0xc0] ;  /* 0x0000c00a12147981 */ /* 0x0002e8000c1e1500 */
[----:B------:R-:W3:Y:S04]  /*0840*/  LDG.E.U16 R21, desc[UR10][R12.64] ;  /* 0x0000000a0c157981 */ /* 0x000ee8000c1e1500 */
[----:B------:R-:W3:Y:S04]  /*0850*/  LDG.E.U16 R98, desc[UR10][R12.64+0x40] ;  /* 0x0000400a0c627981 */ /* 0x000ee8000c1e1500 */
[----:B------:R-:W3:Y:S04]  /*0860*/  LDG.E.U16 R100, desc[UR10][R12.64+0x80] ;  /* 0x0000800a0c647981 */ /* 0x000ee8000c1e1500 */
[----:B------:R-:W3:Y:S01]  /*0870*/  LDG.E.U16 R102, desc[UR10][R12.64+0xc0] ;  /* 0x0000c00a0c667981 */ /* 0x000ee2000c1e1500 */
[----:B------:R-:W1:Y:S01]  /*0880*/  S2UR UR8, SR_CgaCtaId ;  /* 0x00000000000879c3 */ /* 0x000e620000008800 */
[----:B------:R-:W-:Y:S01]  /*0890*/  UMOV UR4, 0x400 ;  /* 0x0000040000047882 */ /* 0x000fe20000000000 */
[--C-:B0-----:R-:W-:Y:S01]  /*08a0*/  IMAD R23, R10, 0x2, R105.reuse ;  /* 0x000000020a177824 */ /* 0x101fe200078e0269 */
[----:B------:R-:W-:Y:S01]  /*08b0*/  SHF.R.U32.HI R10, RZ, 0x1, R105 ;  /* 0x00000001ff0a7819 */ /* 0x000fe20000011669 */
[----:B------:R-:W-:-:S05]  /*08c0*/  IMAD R45, R0, 0x2, R96 ;  /* 0x00000002002d7824 */ /* 0x000fca00078e0260 */
[----:B-1----:R-:W-:Y:S02]  /*08d0*/  LOP3.LUT R18, R45, R10, RZ, 0x3c, !PT ;  /* 0x0000000a2d127212 */ /* 0x002fe400078e3cff */
[----:B------:R-:W-:Y:S01]  /*08e0*/  LOP3.LUT R10, R23, 0x10, RZ, 0x3c, !PT ;  /* 0x00000010170a7812 */ /* 0x000fe200078e3cff */
[----:B------:R-:W-:-:S04]  /*08f0*/  ULEA UR8, UR8, UR4, 0x18 ;  /* 0x0000000408087291 */ /* 0x000fc8000f8ec03f */
[----:B------:R-:W-:Y:S02]  /*0900*/  UIADD3 UR4, UR8, 0x1000, URZ ;  /* 0x0000100008047890 */ /* 0x000fe4000fffe03f */
[----:B------:R-:W-:Y:S02]  /*0910*/  USHF.R.U32.HI UR5, URZ, 0x4, UR8 ;  /* 0x000000043f057899 */ /* 0x000fe40008011608 */
[----:B------:R-:W-:Y:S02]  /*0920*/  USHF.R.U32.HI UR4, URZ, 0x4, UR4 ;  /* 0x000000043f047899 */ /* 0x000fe40008011604 */
[----:B------:R-:W-:Y:S02]  /*0930*/  USGXT.U32 UR5, UR5, 0xe ;  /* 0x0000000e0505789a */ /* 0x000fe40008000000 */
[----:B------:R-:W-:Y:S02]  /*0940*/  USGXT.U32 UR4, UR4, 0xe ;  /* 0x0000000e0404789a */ /* 0x000fe40008000000 */
[----:B------:R-:W-:Y:S01]  /*0950*/  ULOP3.LUT UR6, UR5, 0x800000, URZ, 0xfc, !UPT ;  /* 0x0080000005067892 */ /* 0x000fe2000f8efc3f */
[----:B------:R-:W-:-:S02]  /*0960*/  UMOV UR7, 0x40000040 ;  /* 0x4000004000077882 */ /* 0x000fc40000000000 */
[----:B------:R-:W-:Y:S01]  /*0970*/  UMOV UR5, 0xc0000010 ;  /* 0xc000001000057882 */ /* 0x000fe20000000000 */
[----:B--2---:R-:W-:Y:S04]  /*0980*/  STS.U16 [R23+UR8+0x1000], R9 ;  /* 0x0010000917007988 */ /* 0x004fe80008000408 */
[----:B----4-:R-:W-:Y:S04]  /*0990*/  STS.U16 [R23+UR8+0x1100], R14 ;  /* 0x0011000e17007988 */ /* 0x010fe80008000408 */
[----:B-----5:R-:W-:Y:S04]  /*09a0*/  STS.U16 [R23+UR8+0x1200], R16 ;  /* 0x0012001017007988 */ /* 0x020fe80008000408 */
[----:B---3--:R-:W-:Y:S04]  /*09b0*/  STS.U16 [R23+UR8+0x1300], R24 ;  /* 0x0013001817007988 */ /* 0x008fe80008000408 */
[----:B------:R-:W-:Y:S04]  /*09c0*/  STS.U16 [R23+UR8+0x1400], R26 ;  /* 0x0014001a17007988 */ /* 0x000fe80008000408 */
        /* <DEDUP_REMOVED lines=11> */
[----:B------:R-:W-:Y:S04]  /*0a80*/  STS.U16 [R18+UR8], R31 ;  /* 0x0000001f12007988 */ /* 0x000fe80008000408 */
        /* <DEDUP_REMOVED lines=9> */
[----:B------:R0:W-:Y:S04]  /*0b20*/  STS.U16 [R18+UR8+0xc00], R44 ;  /* 0x000c002c12007988 */ /* 0x0001e80008000408 */
[----:B------:R-:W-:Y:S04]  /*0b30*/  STS.U16 [R18+UR8+0xc40], R20 ;  /* 0x000c401412007988 */ /* 0x000fe80008000408 */
[----:B------:R-:W-:Y:S04]  /*0b40*/  STS.U16 [R18+UR8+0x640], R21 ;  /* 0x0006401512007988 */ /* 0x000fe80008000408 */
[----:B------:R-:W-:Y:S04]  /*0b50*/  STS.U16 [R18+UR8+0x600], R98 ;  /* 0x0006006212007988 */ /* 0x000fe80008000408 */
[----:B------:R1:W-:Y:S04]  /*0b60*/  STS.U16 [R18+UR8+0xe40], R100 ;  /* 0x000e406412007988 */ /* 0x0003e80008000408 */
[----:B------:R2:W-:Y:S01]  /*0b70*/  STS.U16 [R18+UR8+0xe00], R102 ;  /* 0x000e006612007988 */ /* 0x0005e20008000408 */
[----:B------:R-:W-:Y:S06]  /*0b80*/  BAR.SYNC.DEFER_BLOCKING 0x0 ;  /* 0x0000000000007b1d */ /* 0x000fec0000010000 */
[----:B0-----:R-:W-:-:S06]  /*0b90*/  WARPGROUP.ARRIVE ;  /* 0x00000000000079c5 */ /* 0x001fcc0000000000 */
[----:B------:R-:W-:Y:S01]  /*0ba0*/  HGMMA.64x128x16.F32 R24, gdesc[UR4].tnspB, RZ, !UPT, gsb0 ;  /* 0x41e00000041879f0 */ /* 0x000fe2000c0008ff */
[----:B------:R-:W-:Y:S01]  /*0bb0*/  IMAD.SHL.U32 R9, R8, 0x20, RZ ;  /* 0x0000002008097824 */ /* 0x000fe200078e00ff */
[----:B------:R-:W-:-:S04]  /*0bc0*/  SHF.R.S32.HI R11, RZ, 0x2, R8 ;  /* 0x00000002ff0b7819 */ /* 0x000fc80000011408 */
[----:B------:R-:W-:Y:S01]  /*0bd0*/  LOP3.LUT R10, R9, 0x60, RZ, 0xc0, !PT ;  /* 0x00000060090a7812 */ /* 0x000fe200078ec0ff */
[----:B------:R-:W-:Y:S01]  /*0be0*/  IMAD.SHL.U32 R9, R8, 0x10, RZ ;  /* 0x0000001008097824 */ /* 0x000fe200078e00ff */
[----:B-1----:R-:W-:-:S04]  /*0bf0*/  SGXT R100, R11, 0x1 ;  /* 0x000000010b64781a */ /* 0x002fc80000000200 */
[----:B------:R-:W-:Y:S01]  /*0c00*/  LOP3.LUT R11, R10, 0x780, R9, 0xf8, !PT ;  /* 0x000007800a0b7812 */ /* 0x000fe200078ef809 */
[----:B------:R-:W-:-:S05]  /*0c10*/  IMAD.SHL.U32 R10, R8, 0x100, RZ ;  /* 0x00000100080a7824 */ /* 0x000fca00078e00ff */
[----:B------:R-:W-:-:S04]  /*0c20*/  LOP3.LUT R10, R10, 0x1800, RZ, 0xc0, !PT ;  /* 0x000018000a0a7812 */ /* 0x000fc800078ec0ff */
[----:B------:R-:W-:Y:S02]  /*0c30*/  LOP3.LUT R10, R10, 0x70, R9, 0xf8, !PT ;  /* 0x000000700a0a7812 */ /* 0x000fe400078ef809 */
[----:B------:R-:W-:Y:S01]  /*0c40*/  SHF.R.S32.HI R9, RZ, 0x5, R8 ;  /* 0x00000005ff097819 */ /* 0x000fe20000011408 */
[----:B------:R-:W-:-:S03]  /*0c50*/  IMAD.SHL.U32 R8, R8, 0x2, RZ ;  /* 0x0000000208087824 */ /* 0x000fc600078e00ff */
[----:B------:R-:W-:Y:S02]  /*0c60*/  SGXT R9, R9, 0x1 ;  /* 0x000000010909781a */ /* 0x000fe40000000200 */
[----:B------:R-:W-:Y:S02]  /*0c70*/  LOP3.LUT R100, R11, 0x2010, R100, 0xf8, !PT ;  /* 0x000020100b647812 */ /* 0x000fe400078ef864 */
[----:B------:R-:W-:Y:S02]  /*0c80*/  LOP3.LUT R17, R10, 0x2010, R9, 0x78, !PT ;  /* 0x000020100a117812 */ /* 0x000fe400078e7809 */
[----:B------:R-:W-:Y:S02]  /*0c90*/  LOP3.LUT R98, R8, 0x80, RZ, 0xc0, !PT ;  /* 0x0000008008627812 */ /* 0x000fe400078ec0ff */
[----:B--2---:R-:W-:Y:S02]  /*0ca0*/  LOP3.LUT R102, R100, 0x10, RZ, 0x3c, !PT ;  /* 0x0000001064667812 */ /* 0x004fe400078e3cff */
[----:B------:R-:W-:Y:S01]  /*0cb0*/  IADD3 R98, R17, UR8, R98 ;  /* 0x0000000811627c10 */ /* 0x000fe2000fffe062 */
[----:B------:R-:W-:-:S02]  /*0cc0*/  WARPGROUP.DEPBAR.LE gsb0, 0x0 ;  /* 0x00008000000079c5 */ /* 0x000fc40000010000 */
[----:B------:R-:W-:Y:S01]  /*0cd0*/  MOV R12, R24 ;  /* 0x00000018000c7202 */ /* 0x000fe20000000f00 */
[----:B------:R-:W-:Y:S02]  /*0ce0*/  IMAD.MOV.U32 R13, RZ, RZ, R26 ;  /* 0x000000ffff0d7224 */ /* 0x000fe400078e001a */
[----:B------:R-:W-:Y:S02]  /*0cf0*/  IMAD.MOV.U32 R14, RZ, RZ, R40 ;  /* 0x000000ffff0e7224 */ /* 0x000fe400078e0028 */
[----:B------:R-:W-:Y:S01]  /*0d00*/  IMAD.MOV.U32 R15, RZ, RZ, R42 ;  /* 0x000000ffff0f7224 */ /* 0x000fe200078e002a */
[----:B------:R-:W-:Y:S01]  /*0d10*/  BAR.SYNC.DEFER_BLOCKING 0x0 ;  /* 0x0000000000007b1d */ /* 0x000fe20000010000 */
[----:B------:R-:W-:Y:S01]  /*0d20*/  MOV R8, R28 ;  /* 0x0000001c00087202 */ /* 0x000fe20000000f00 */
[----:B------:R-:W-:Y:S01]  /*0d30*/  IMAD.MOV.U32 R24, RZ, RZ, R29 ;  /* 0x000000ffff187224 */ /* 0x000fe200078e001d */
[----:B------:R-:W-:Y:S01]  /*0d40*/  MOV R20, R25 ;  /* 0x0000001900147202 */ /* 0x000fe20000000f00 */
[----:B------:R-:W-:Y:S01]  /*0d50*/  IMAD.MOV.U32 R9, RZ, RZ, R30 ;  /* 0x000000ffff097224 */ /* 0x000fe200078e001e */
[----:B------:R-:W-:Y:S01]  /*0d60*/  MOV R26, R45 ;  /* 0x0000002d001a7202 */ /* 0x000fe20000000f00 */
[----:B------:R-:W-:-:S02]  /*0d70*/  IMAD.MOV.U32 R10, RZ, RZ, R44 ;  /* 0x000000ffff0a7224 */ /* 0x000fc400078e002c */
[----:B------:R-:W-:Y:S02]  /*0d80*/  IMAD.MOV.U32 R11, RZ, RZ, R46 ;  /* 0x000000ffff0b7224 */ /* 0x000fe400078e002e */
[----:B------:R-:W-:Y:S02]  /*0d90*/  IMAD.MOV.U32 R16, RZ, RZ, R36 ;  /* 0x000000ffff107224 */ /* 0x000fe400078e0024 */
[----:B------:R-:W-:Y:S02]  /*0da0*/  IMAD.MOV.U32 R17, RZ, RZ, R38 ;  /* 0x000000ffff117224 */ /* 0x000fe400078e0026 */
[----:B------:R-:W-:Y:S02]  /*0db0*/  IMAD.MOV.U32 R18, RZ, RZ, R52 ;  /* 0x000000ffff127224 */ /* 0x000fe400078e0034 */
[----:B------:R-:W-:Y:S02]  /*0dc0*/  IMAD.MOV.U32 R19, RZ, RZ, R54 ;  /* 0x000000ffff137224 */ /* 0x000fe400078e0036 */
[----:B------:R-:W-:-:S02]  /*0dd0*/  IMAD.MOV.U32 R21, RZ, RZ, R27 ;  /* 0x000000ffff157224 */ /* 0x000fc400078e001b */
[----:B------:R-:W-:Y:S02]  /*0de0*/  IMAD.MOV.U32 R25, RZ, RZ, R31 ;  /* 0x000000ffff197224 */ /* 0x000fe400078e001f */
[----:B------:R-:W-:Y:S01]  /*0df0*/  IMAD.MOV.U32 R28, RZ, RZ, R33 ;  /* 0x000000ffff1c7224 */ /* 0x000fe200078e0021 */
[----:B------:R0:W-:Y:S01]  /*0e00*/  STS.128 [R100+UR8], R12 ;  /* 0x0000000c64007988 */ /* 0x0001e20008000c08 */
[----:B------:R-:W-:Y:S02]  /*0e10*/  IMAD.MOV.U32 R29, RZ, RZ, R35 ;  /* 0x000000ffff1d7224 */ /* 0x000fe400078e0023 */
[----:B------:R-:W-:Y:S02]  /*0e20*/  IMAD.MOV.U32 R22, RZ, RZ, R41 ;  /* 0x000000ffff167224 */ /* 0x000fe400078e0029 */
[----:B------:R-:W-:Y:S02]  /*0e30*/  IMAD.MOV.U32 R23, RZ, RZ, R43 ;  /* 0x000000ffff177224 */ /* 0x000fe400078e002b */
[----:B------:R-:W-:-:S02]  /*0e40*/  IMAD.MOV.U32 R27, RZ, RZ, R47 ;  /* 0x000000ffff1b7224 */ /* 0x000fc400078e002f */
[----:B------:R-:W-:Y:S02]  /*0e50*/  IMAD.MOV.U32 R30, RZ, RZ, R49 ;  /* 0x000000ffff1e7224 */ /* 0x000fe400078e0031 */
[----:B------:R-:W-:Y:S02]  /*0e60*/  IMAD.MOV.U32 R31, RZ, RZ, R51 ;  /* 0x000000ffff1f7224 */ /* 0x000fe400078e0033 */
[----:B------:R-:W-:Y:S02]  /*0e70*/  IMAD.MOV.U32 R33, RZ, RZ, R39 ;  /* 0x000000ffff217224 */ /* 0x000fe400078e0027 */
[----:B------:R-:W-:Y:S01]  /*0e80*/  IMAD.MOV.U32 R35, RZ, RZ, R55 ;  /* 0x000000ffff237224 */ /* 0x000fe200078e0037 */
[----:B0-----:R-:W-:Y:S01]  /*0e90*/  MOV R14, R48 ;  /* 0x00000030000e7202 */ /* 0x001fe20000000f00 */
[----:B------:R-:W-:Y:S01]  /*0ea0*/  IMAD.MOV.U32 R12, RZ, RZ, R32 ;  /* 0x000000ffff0c7224 */ /* 0x000fe200078e0020 */
[----:B------:R-:W-:Y:S01]  /*0eb0*/  MOV R32, R37 ;  /* 0x0000002500207202 */ /* 0x000fe20000000f00 */
[----:B------:R-:W-:-:S02]  /*0ec0*/  IMAD.MOV.U32 R13, RZ, RZ, R34 ;  /* 0x000000ffff0d7224 */ /* 0x000fc400078e0022 */
[----:B------:R-:W-:Y:S02]  /*0ed0*/  IMAD.MOV.U32 R15, RZ, RZ, R50 ;  /* 0x000000ffff0f7224 */ /* 0x000fe400078e0032 */
[----:B------:R-:W-:Y:S01]  /*0ee0*/  IMAD.MOV.U32 R34, RZ, RZ, R53 ;  /* 0x000000ffff227224 */ /* 0x000fe200078e0035 */
[----:B------:R-:W-:Y:S04]  /*0ef0*/  STS.128 [R100+UR8+0x800], R8 ;  /* 0x0008000864007988 */ /* 0x000fe80008000c08 */
[----:B------:R-:W-:Y:S01]  /*0f00*/  STS.128 [R100+UR8+0x1800], R16 ;  /* 0x0018001064007988 */ /* 0x000fe20008000c08 */
[----:B------:R-:W-:Y:S01]  /*0f10*/  IMAD.MOV.U32 R48, RZ, RZ, R60 ;  /* 0x000000ffff307224 */ /* 0x000fe200078e003c */
[----:B------:R-:W-:Y:S02]  /*0f20*/  MOV R46, R72 ;  /* 0x00000048002e7202 */ /* 0x000fe40000000f00 */
[----:B------:R-:W-:Y:S01]  /*0f30*/  STS.128 [R100+UR8+0x1000], R12 ;  /* 0x0010000c64007988 */ /* 0x000fe20008000c08 */
[----:B------:R-:W-:Y:S01]  /*0f40*/  IMAD.MOV.U32 R49, RZ, RZ, R62 ;  /* 0x000000ffff317224 */ /* 0x000fe200078e003e */
[----:B------:R-:W-:Y:S01]  /*0f50*/  MOV R40, R64 ;  /* 0x0000004000287202 */ /* 0x000fe20000000f00 */
[----:B------:R-:W-:Y:S01]  /*0f60*/  IMAD.MOV.U32 R50, RZ, RZ, R76 ;  /* 0x000000ffff327224 */ /* 0x000fe200078e004c */
[----:B------:R-:W-:Y:S01]  /*0f70*/  STS.128 [R102+UR8], R20 ;  /* 0x0000001466007988 */ /* 0x000fe20008000c08 */
[----:B------:R-:W-:Y:S01]  /*0f80*/  IMAD.MOV.U32 R51, RZ, RZ, R78 ;  /* 0x000000ffff337224 */ /* 0x000fe200078e004e */
[----:B------:R-:W0:Y:S02]  /*0f90*/  LDC.64 R52, c[0x0][0x220] ;  /* 0x00008800ff347b82 */ /* 0x000e240000000a00 */
[----:B------:R-:W-:Y:S04]  /*0fa0*/  STS.128 [R102+UR8+0x800], R24 ;  /* 0x0008001866007988 */ /* 0x000fe80008000c08 */
[----:B------:R-:W-:Y:S04]  /*0fb0*/  STS.128 [R102+UR8+0x1000], R28 ;  /* 0x0010001c66007988 */ /* 0x000fe80008000c08 */
[----:B------:R-:W-:Y:S01]  /*0fc0*/  STS.128 [R102+UR8+0x1800], R32 ;  /* 0x0018002066007988 */ /* 0x000fe20008000c08 */
[----:B------:R-:W-:Y:S01]  /*0fd0*/  BAR.SYNC.DEFER_BLOCKING 0x0 ;  /* 0x0000000000007b1d */ /* 0x000fe20000010000 */
[----:B------:R-:W-:-:S02]  /*0fe0*/  IMAD.MOV.U32 R44, RZ, RZ, R56 ;  /* 0x000000ffff2c7224 */ /* 0x000fc400078e0038 */
[----:B------:R-:W-:-:S03]  /*0ff0*/  IMAD.MOV.U32 R45, RZ, RZ, R58 ;  /* 0x000000ffff2d7224 */ /* 0x000fc600078e003a */
[----:B------:R-:W1:Y:S04]  /*1000*/  LDS.128 R8, [R98] ;  /* 0x0000000062087984 */ /* 0x000e680000000c00 */
[----:B------:R-:W-:Y:S04]  /*1010*/  LDS.128 R12, [R98+0x100] ;  /* 0x00010000620c7984 */ /* 0x000fe80000000c00 */
[----:B------:R-:W-:Y:S04]  /*1020*/  LDS.128 R16, [R98+0x200] ;  /* 0x0002000062107984 */ /* 0x000fe80000000c00 */
[----:B------:R-:W-:Y:S04]  /*1030*/  LDS.128 R20, [R98+0x300] ;  /* 0x0003000062147984 */ /* 0x000fe80000000c00 */
[----:B------:R-:W-:Y:S04]  /*1040*/  LDS.128 R24, [R98+0x400] ;  /* 0x0004000062187984 */ /* 0x000fe80000000c00 */
[----:B------:R-:W-:Y:S04]  /*1050*/  LDS.128 R28, [R98+0x500] ;  /* 0x00050000621c7984 */ /* 0x000fe80000000c00 */
[----:B------:R-:W-:Y:S04]  /*1060*/  LDS.128 R32, [R98+0x600] ;  /* 0x0006000062207984 */ /* 0x000fe80000000c00 */
[----:B------:R-:W-:Y:S01]  /*1070*/  LDS.128 R36, [R98+0x700] ;  /* 0x0007000062247984 */ /* 0x000fe20000000c00 */
[----:B------:R-:W-:Y:S01]  /*1080*/  BAR.SYNC.DEFER_BLOCKING 0x0 ;  /* 0x0000000000007b1d */ /* 0x000fe20000010000 */
[----:B------:R-:W-:-:S02]  /*1090*/  IMAD.MOV.U32 R47, RZ, RZ, R74 ;  /* 0x000000ffff2f7224 */ /* 0x000fc400078e004a */
[----:B------:R-:W-:Y:S02]  /*10a0*/  IMAD.MOV.U32 R41, RZ, RZ, R66 ;  /* 0x000000ffff297224 */ /* 0x000fe400078e0042 */
[----:B------:R-:W-:Y:S02]  /*10b0*/  IMAD.MOV.U32 R42, RZ, RZ, R80 ;  /* 0x000000ffff2a7224 */ /* 0x000fe400078e0050 */
[----:B------:R-:W-:Y:S01]  /*10c0*/  IMAD.MOV.U32 R43, RZ, RZ, R82 ;  /* 0x000000ffff2b7224 */ /* 0x000fe200078e0052 */
[----:B------:R-:W-:Y:S01]  /*10d0*/  MOV R56, R61 ;  /* 0x0000003d00387202 */ /* 0x000fe20000000f00 */
[----:B------:R-:W-:Y:S01]  /*10e0*/  IMAD.MOV.U32 R58, RZ, RZ, R77 ;  /* 0x000000ffff3a7224 */ /* 0x000fe200078e004d */
[----:B------:R-:W-:Y:S01]  /*10f0*/  MOV R61, R67 ;  /* 0x00000043003d7202 */ /* 0x000fe20000000f00 */
[----:B------:R-:W-:Y:S02]  /*1100*/  IMAD.MOV.U32 R60, RZ, RZ, R65 ;  /* 0x000000ffff3c7224 */ /* 0x000fe400078e0041 */
[----:B------:R-:W-:Y:S01]  /*1110*/  IMAD.MOV.U32 R62, RZ, RZ, R81 ;  /* 0x000000ffff3e7224 */ /* 0x000fe200078e0051 */
[----:B------:R2:W-:Y:S04]  /*1120*/  STS.128 [R100+UR8+0x800], R48 ;  /* 0x0008003064007988 */ /* 0x0005e80008000c08 */
[----:B------:R3:W-:Y:S04]  /*1130*/  STS.128 [R100+UR8], R44 ;  /* 0x0000002c64007988 */ /* 0x0007e80008000c08 */
[----:B------:R4:W-:Y:S01]  /*1140*/  STS.128 [R100+UR8+0x1000], R40 ;  /* 0x0010002864007988 */ /* 0x0009e20008000c08 */
[----:B--2---:R-:W-:-:S02]  /*1150*/  IMAD.MOV.U32 R48, RZ, RZ, R57 ;  /* 0x000000ffff307224 */ /* 0x004fc400078e0039 */
[----:B------:R-:W-:Y:S02]  /*1160*/  IMAD.MOV.U32 R49, RZ, RZ, R59 ;  /* 0x000000ffff317224 */ /* 0x000fe400078e003b */
[----:B---3--:R-:W-:Y:S01]  /*1170*/  IMAD.MOV.U32 R44, RZ, RZ, R68 ;  /* 0x000000ffff2c7224 */ /* 0x008fe200078e0044 */
[----:B------:R-:W-:Y:S01]  /*1180*/  MOV R46, R84 ;  /* 0x00000054002e7202 */ /* 0x000fe20000000f00 */
[----:B------:R-:W-:Y:S02]  /*1190*/  IMAD.MOV.U32 R45, RZ, RZ, R70 ;  /* 0x000000ffff2d7224 */ /* 0x000fe400078e0046 */
[----:B------:R-:W-:Y:S01]  /*11a0*/  IMAD.MOV.U32 R47, RZ, RZ, R86 ;  /* 0x000000ffff2f7224 */ /* 0x000fe200078e0056 */
[----:B----4-:R-:W-:Y:S01]  /*11b0*/  MOV R42, R85 ;  /* 0x00000055002a7202 */ /* 0x010fe20000000f00 */
[----:B------:R-:W-:Y:S02]  /*11c0*/  IMAD.MOV.U32 R57, RZ, RZ, R63 ;  /* 0x000000ffff397224 */ /* 0x000fe400078e003f */
[----:B------:R-:W-:-:S02]  /*11d0*/  IMAD.MOV.U32 R50, RZ, RZ, R73 ;  /* 0x000000ffff327224 */ /* 0x000fc400078e0049 */
[----:B------:R-:W-:Y:S02]  /*11e0*/  IMAD.MOV.U32 R51, RZ, RZ, R75 ;  /* 0x000000ffff337224 */ /* 0x000fe400078e004b */
[----:B------:R-:W-:Y:S02]  /*11f0*/  IMAD.MOV.U32 R59, RZ, RZ, R79 ;  /* 0x000000ffff3b7224 */ /* 0x000fe400078e004f */
[----:B------:R-:W-:Y:S02]  /*1200*/  IMAD.MOV.U32 R63, RZ, RZ, R83 ;  /* 0x000000ffff3f7224 */ /* 0x000fe400078e0053 */
[----:B------:R-:W-:Y:S02]  /*1210*/  IMAD.MOV.U32 R40, RZ, RZ, R69 ;  /* 0x000000ffff287224 */ /* 0x000fe400078e0045 */
[----:B------:R-:W-:Y:S02]  /*1220*/  IMAD.MOV.U32 R41, RZ, RZ, R71 ;  /* 0x000000ffff297224 */ /* 0x000fe400078e0047 */
[----:B------:R-:W-:Y:S01]  /*1230*/  IMAD.MOV.U32 R43, RZ, RZ, R87 ;  /* 0x000000ffff2b7224 */ /* 0x000fe200078e0057 */
[----:B------:R0:W-:Y:S04]  /*1240*/  STS.128 [R100+UR8+0x1800], R44 ;  /* 0x0018002c64007988 */ /* 0x0001e80008000c08 */
[----:B------:R2:W-:Y:S04]  /*1250*/  STS.128 [R102+UR8], R48 ;  /* 0x0000003066007988 */ /* 0x0005e80008000c08 */
[----:B------:R3:W-:Y:S04]  /*1260*/  STS.128 [R102+UR8+0x800], R56 ;  /* 0x0008003866007988 */ /* 0x0007e80008000c08 */
[----:B------:R4:W-:Y:S04]  /*1270*/  STS.128 [R102+UR8+0x1000], R60 ;  /* 0x0010003c66007988 */ /* 0x0009e80008000c08 */
[----:B------:R-:W-:Y:S01]  /*1280*/  STS.128 [R102+UR8+0x1800], R40 ;  /* 0x0018002866007988 */ /* 0x000fe20008000c08 */
[----:B------:R-:W-:Y:S01]  /*1290*/  BAR.SYNC.DEFER_BLOCKING 0x0 ;  /* 0x0000000000007b1d */ /* 0x000fe20000010000 */
[----:B0-----:R-:W-:-:S02]  /*12a0*/  LEA R44, P0, R105, R52, 0x4 ;  /* 0x00000034692c7211 */ /* 0x001fc400078020ff */
[----:B--2---:R-:W-:-:S03]  /*12b0*/  LEA R48, P3, R103, R52, 0x9 ;  /* 0x0000003467307211 */ /* 0x004fc600078648ff */
[----:B------:R-:W0:Y:S01]  /*12c0*/  LDS.128 R40, [R98] ;  /* 0x0000000062287984 */ /* 0x000e220000000c00 */
[C---:B------:R-:W-:Y:S01]  /*12d0*/  IMAD.SHL.U32 R66, R97.reuse, 0x80, RZ ;  /* 0x0000008061427824 */ /* 0x040fe200078e00ff */
[-C--:B---3--:R-:W-:Y:S01]  /*12e0*/  LEA R58, P6, R97, R52.reuse, 0x9 ;  /* 0x00000034613a7211 */ /* 0x088fe200078c48ff */
[----:B------:R-:W-:Y:S01]  /*12f0*/  IMAD.SHL.U32 R80, R95, 0x80, RZ ;  /* 0x000000805f507824 */ /* 0x000fe200078e00ff */
[-C--:B------:R-:W-:Y:S01]  /*1300*/  LEA.HI.X R45, R96, R53.reuse, RZ, 0x2, P0 ;  /* 0x00000035602d7211 */ /* 0x080fe200000f14ff */
[----:B------:R-:W-:Y:S01]  /*1310*/  IMAD.SHL.U32 R54, R90, 0x80, RZ ;  /* 0x000000805a367824 */ /* 0x000fe200078e00ff */
[-C--:B------:R-:W-:Y:S02]  /*1320*/  LEA R50, P4, R101, R52.reuse, 0x9 ;  /* 0x0000003465327211 */ /* 0x080fe400078848ff */
[----:B------:R-:W-:Y:S02]  /*1330*/  LEA.HI.X R49, R6, R53, RZ, 0x2, P3 ;  /* 0x0000003506317211 */ /* 0x000fe400018f14ff */
[----:B----4-:R-:W-:-:S02]  /*1340*/  LEA R60, P0, R95, R52, 0x9 ;  /* 0x000000345f3c7211 */ /* 0x010fc400078048ff */
[-C--:B------:R-:W-:Y:S02]  /*1350*/  LEA R90, P3, R90, R52.reuse, 0x9 ;  /* 0x000000345a5a7211 */ /* 0x080fe400078648ff */
[-C--:B------:R-:W-:Y:S01]  /*1360*/  LEA R56, P5, R99, R52.reuse, 0x9 ;  /* 0x0000003463387211 */ /* 0x080fe200078a48ff */
[----:B------:R-:W-:Y:S01]  /*1370*/  IMAD.SHL.U32 R78, R94, 0x80, RZ ;  /* 0x000000805e4e7824 */ /* 0x000fe200078e00ff */
[----:B------:R-:W-:Y:S01]  /*1380*/  SHF.L.U32 R76, R92, 0x7, RZ ;  /* 0x000000075c4c7819 */ /* 0x000fe200000006ff */
[----:B------:R-:W-:Y:S01]  /*1390*/  IMAD.SHL.U32 R72, R91, 0x80, RZ ;  /* 0x000000805b487824 */ /* 0x000fe200078e00ff */
[-C--:B------:R-:W-:Y:S02]  /*13a0*/  LEA.HI.X R59, R66, R53.reuse, RZ, 0x2, P6 ;  /* 0x00000035423b7211 */ /* 0x080fe400030f14ff */
[-C--:B------:R-:W-:Y:S02]  /*13b0*/  LEA R92, P2, R92, R52.reuse, 0x9 ;  /* 0x000000345c5c7211 */ /* 0x080fe400078448ff */
[----:B------:R-:W-:Y:S01]  /*13c0*/  LEA.HI.X R51, R4, R53, RZ, 0x2, P4 ;  /* 0x0000003504337211 */ /* 0x000fe200020f14ff */
[----:B------:R-:W-:Y:S01]  /*13d0*/  IMAD.SHL.U32 R4, R3, 0x80, RZ ;  /* 0x0000008003047824 */ /* 0x000fe200078e00ff */
[----:B------:R-:W-:-:S02]  /*13e0*/  LEA R62, P6, R91, R52, 0x9 ;  /* 0x000000345b3e7211 */ /* 0x000fc400078c48ff */
[-C--:B------:R-:W-:Y:S02]  /*13f0*/  LEA R94, P1, R94, R52.reuse, 0x9 ;  /* 0x000000345e5e7211 */ /* 0x080fe400078248ff */
[-C--:B------:R-:W-:Y:S02]  /*1400*/  LEA.HI.X R61, R80, R53.reuse, RZ, 0x2, P0 ;  /* 0x00000035503d7211 */ /* 0x080fe400000f14ff */
[-C--:B------:R-:W-:Y:S01]  /*1410*/  LEA.HI.X R91, R54, R53.reuse, RZ, 0x2, P3 ;  /* 0x00000035365b7211 */ /* 0x080fe200018f14ff */
[----:B------:R-:W-:Y:S01]  /*1420*/  IMAD.SHL.U32 R74, R93, 0x80, RZ ;  /* 0x000000805d4a7824 */ /* 0x000fe200078e00ff */
[-C--:B------:R-:W-:Y:S02]  /*1430*/  LEA.HI.X R57, R2, R53.reuse, RZ, 0x2, P5 ;  /* 0x0000003502397211 */ /* 0x080fe400028f14ff */
[-C--:B------:R-:W-:Y:S01]  /*1440*/  LEA R80, P3, R3, R52.reuse, 0x9 ;  /* 0x0000003403507211 */ /* 0x080fe200078648ff */
[----:B------:R-:W-:Y:S01]  /*1450*/  IMAD.SHL.U32 R46, R5, 0x80, RZ ;  /* 0x00000080052e7824 */ /* 0x000fe200078e00ff */
[----:B------:R-:W-:Y:S01]  /*1460*/  LEA R2, P5, R93, R52, 0x9 ;  /* 0x000000345d027211 */ /* 0x000fe200078a48ff */
[----:B------:R-:W-:Y:S01]  /*1470*/  IMAD.SHL.U32 R64, R88, 0x80, RZ ;  /* 0x0000008058407824 */ /* 0x000fe200078e00ff */
[-C--:B------:R-:W-:Y:S01]  /*1480*/  LEA.HI.X R93, R76, R53.reuse, RZ, 0x2, P2 ;  /* 0x000000354c5d7211 */ /* 0x080fe200010f14ff */
[----:B------:R-:W-:Y:S01]  /*1490*/  IMAD.SHL.U32 R68, R7, 0x80, RZ ;  /* 0x0000008007447824 */ /* 0x000fe200078e00ff */
[----:B------:R-:W-:-:S02]  /*14a0*/  LEA.HI.X R95, R78, R53, RZ, 0x2, P1 ;  /* 0x000000354e5f7211 */ /* 0x000fc400008f14ff */
[-C--:B------:R-:W-:Y:S02]  /*14b0*/  LEA R76, P2, R5, R52.reuse, 0x9 ;  /* 0x00000034054c7211 */ /* 0x080fe400078448ff */
[C---:B------:R-:W-:Y:S02]  /*14c0*/  SHF.L.U32 R70, R89.reuse, 0x7, RZ ;  /* 0x0000000759467819 */ /* 0x040fe400000006ff */
[-C--:B------:R-:W-:Y:S02]  /*14d0*/  LEA R88, P4, R88, R52.reuse, 0x9 ;  /* 0x0000003458587211 */ /* 0x080fe400078848ff */
[-C--:B------:R-:W-:Y:S02]  /*14e0*/  LEA R66, P0, R89, R52.reuse, 0x9 ;  /* 0x0000003459427211 */ /* 0x080fe400078048ff */
[----:B------:R-:W-:Y:S02]  /*14f0*/  LEA R78, P1, R7, R52, 0x9 ;  /* 0x00000034074e7211 */ /* 0x000fe400078248ff */
[-C--:B------:R-:W-:Y:S01]  /*1500*/  LEA.HI.X R81, R4, R53.reuse, RZ, 0x2, P3 ;  /* 0x0000003504517211 */ /* 0x080fe200018f14ff */
[----:B------:R-:W-:Y:S01]  /*1510*/  IMAD.WIDE.U32 R82, R0, 0x4, R44 ;  /* 0x0000000400527825 */ /* 0x000fe200078e002c */
[----:B------:R-:W2:Y:S01]  /*1520*/  LDS.128 R4, [R98+0x100] ;  /* 0x0001000062047984 */ /* 0x000ea20000000c00 */
[----:B------:R-:W-:-:S02]  /*1530*/  LEA.HI.X R63, R72, R53, RZ, 0x2, P6 ;  /* 0x00000035483f7211 */ /* 0x000fc400030f14ff */
[-C--:B------:R-:W-:Y:S02]  /*1540*/  LEA.HI.X R77, R46, R53.reuse, RZ, 0x2, P2 ;  /* 0x000000352e4d7211 */ /* 0x080fe400010f14ff */
[-C--:B------:R-:W-:Y:S01]  /*1550*/  LEA.HI.X R89, R64, R53.reuse, RZ, 0x2, P4 ;  /* 0x0000003540597211 */ /* 0x080fe200020f14ff */
[----:B------:R-:W3:Y:S01]  /*1560*/  LDS.128 R44, [R98+0x200] ;  /* 0x00020000622c7984 */ /* 0x000ee20000000c00 */
[-C--:B------:R-:W-:Y:S02]  /*1570*/  LEA.HI.X R3, R74, R53.reuse, RZ, 0x2, P5 ;  /* 0x000000354a037211 */ /* 0x080fe400028f14ff */
[-C--:B------:R-:W-:Y:S02]  /*1580*/  LEA.HI.X R67, R70, R53.reuse, RZ, 0x2, P0 ;  /* 0x0000003546437211 */ /* 0x080fe400000f14ff */
[----:B------:R-:W-:Y:S01]  /*1590*/  LEA.HI.X R79, R68, R53, RZ, 0x2, P1 ;  /* 0x00000035444f7211 */ /* 0x000fe200008f14ff */
[----:B-1----:R-:W-:Y:S01]  /*15a0*/  STG.E desc[UR10][R82.64], R8 ;  /* 0x0000000852007986 */ /* 0x002fe2000c10190a */
[----:B------:R-:W-:-:S03]  /*15b0*/  IMAD.WIDE.U32 R64, R0, 0x4, R56 ;  /* 0x0000000400407825 */ /* 0x000fc600078e0038 */
[----:B------:R-:W1:Y:S01]  /*15c0*/  LDS.128 R52, [R98+0x300] ;  /* 0x0003000062347984 */ /* 0x000e620000000c00 */
[----:B------:R-:W-:-:S03]  /*15d0*/  IMAD.WIDE.U32 R68, R0, 0x4, R58 ;  /* 0x0000000400447825 */ /* 0x000fc600078e003a */
[----:B------:R-:W-:Y:S01]  /*15e0*/  STG.E desc[UR10][R82.64+0x80], R10 ;  /* 0x0000800a52007986 */ /* 0x000fe2000c10190a */
[----:B------:R-:W-:-:S03]  /*15f0*/  IMAD.WIDE.U32 R70, R0, 0x4, R60 ;  /* 0x0000000400467825 */ /* 0x000fc600078e003c */
[----:B0-----:R-:W-:Y:S04]  /*1600*/  STG.E desc[UR10][R82.64+0x100], R40 ;  /* 0x0001002852007986 */ /* 0x001fe8000c10190a */
[----:B------:R0:W-:Y:S04]  /*1610*/  STG.E desc[UR10][R82.64+0x180], R42 ;  /* 0x0001802a52007986 */ /* 0x0001e8000c10190a */
[----:B------:R-:W4:Y:S01]  /*1620*/  LDS.128 R56, [R98+0x400] ;  /* 0x0004000062387984 */ /* 0x000f220000000c00 */
[----:B------:R-:W-:-:S03]  /*1630*/  IMAD.WIDE.U32 R84, R0, 0x4, R78 ;  /* 0x0000000400547825 */ /* 0x000fc600078e004e */
[----:B------:R-:W-:Y:S01]  /*1640*/  LDS.128 R72, [R98+0x600] ;  /* 0x0006000062487984 */ /* 0x000fe20000000c00 */
[----:B0-----:R-:W-:-:S03]  /*1650*/  IMAD.WIDE.U32 R82, R0, 0x4, R62 ;  /* 0x0000000400527825 */ /* 0x001fc600078e003e */
[----:B------:R-:W0:Y:S01]  /*1660*/  LDS.128 R60, [R98+0x500] ;  /* 0x00050000623c7984 */ /* 0x000e220000000c00 */
[----:B------:R-:W-:-:S03]  /*1670*/  IMAD.WIDE.U32 R86, R0, 0x4, R76 ;  /* 0x0000000400567825 */ /* 0x000fc600078e004c */
[----:B------:R-:W5:Y:S01]  /*1680*/  LDS.128 R76, [R98+0x700] ;  /* 0x00070000624c7984 */ /* 0x000f620000000c00 */
[----:B------:R-:W-:-:S04]  /*1690*/  IMAD.WIDE.U32 R48, R0, 0x4, R48 ;  /* 0x0000000400307825 */ /* 0x000fc800078e0030 */
[C---:B------:R-:W-:Y:S01]  /*16a0*/  IMAD.WIDE.U32 R50, R0.reuse, 0x4, R50 ;  /* 0x0000000400327825 */ /* 0x040fe200078e0032 */
[----:B------:R-:W-:Y:S03]  /*16b0*/  STG.E desc[UR10][R48.64], R12 ;  /* 0x0000000c30007986 */ /* 0x000fe6000c10190a */
[C---:B------:R-:W-:Y:S01]  /*16c0*/  IMAD.WIDE.U32 R94, R0.reuse, 0x4, R94 ;  /* 0x00000004005e7825 */ /* 0x040fe200078e005e */
[----:B------:R-:W-:Y:S03]  /*16d0*/  STG.E desc[UR10][R48.64+0x80], R14 ;  /* 0x0000800e30007986 */ /* 0x000fe6000c10190a */
[C---:B------:R-:W-:Y:S01]  /*16e0*/  IMAD.WIDE.U32 R92, R0.reuse, 0x4, R92 ;  /* 0x00000004005c7825 */ /* 0x040fe200078e005c */
[----:B--2---:R-:W-:Y:S04]  /*16f0*/  STG.E desc[UR10][R48.64+0x100], R4 ;  /* 0x0001000430007986 */ /* 0x004fe8000c10190a */
[----:B------:R-:W-:Y:S01]  /*1700*/  STG.E desc[UR10][R48.64+0x180], R6 ;  /* 0x0001800630007986 */ /* 0x000fe2000c10190a */
[----:B------:R-:W-:-:S03]  /*1710*/  IMAD.WIDE.U32 R90, R0, 0x4, R90 ;  /* 0x00000004005a7825 */ /* 0x000fc600078e005a */
[----:B------:R-:W-:Y:S01]  /*1720*/  STG.E desc[UR10][R50.64], R9 ;  /* 0x0000000932007986 */ /* 0x000fe2000c10190a */
[----:B------:R-:W-:-:S03]  /*1730*/  IMAD.WIDE.U32 R88, R0, 0x4, R88 ;  /* 0x0000000400587825 */ /* 0x000fc600078e0058 */
[----:B------:R-:W-:Y:S01]  /*1740*/  STG.E desc[UR10][R50.64+0x80], R11 ;  /* 0x0000800b32007986 */ /* 0x000fe2000c10190a */
[----:B------:R-:W-:-:S03]  /*1750*/  IMAD.WIDE.U32 R2, R0, 0x4, R2 ;  /* 0x0000000400027825 */ /* 0x000fc600078e0002 */
[----:B------:R-:W-:Y:S04]  /*1760*/  STG.E desc[UR10][R50.64+0x100], R41 ;  /* 0x0001002932007986 */ /* 0x000fe8000c10190a */
[----:B------:R-:W-:Y:S04]  /*1770*/  STG.E desc[UR10][R50.64+0x180], R43 ;  /* 0x0001802b32007986 */ /* 0x000fe8000c10190a */
[----:B------:R-:W-:Y:S04]  /*1780*/  STG.E desc[UR10][R64.64], R13 ;  /* 0x0000000d40007986 */ /* 0x000fe8000c10190a */
[----:B------:R-:W-:Y:S04]  /*1790*/  STG.E desc[UR10][R64.64+0x80], R15 ;  /* 0x0000800f40007986 */ /* 0x000fe8000c10190a */
[----:B------:R-:W-:Y:S04]  /*17a0*/  STG.E desc[UR10][R64.64+0x100], R5 ;  /* 0x0001000540007986 */ /* 0x000fe8000c10190a */
[----:B------:R-:W-:Y:S01]  /*17b0*/  STG.E desc[UR10][R64.64+0x180], R7 ;  /* 0x0001800740007986 */ /* 0x000fe2000c10190a */
[----:B------:R-:W-:-:S03]  /*17c0*/  IMAD.WIDE.U32 R66, R0, 0x4, R66 ;  /* 0x0000000400427825 */ /* 0x000fc600078e0042 */
[----:B------:R-:W-:Y:S04]  /*17d0*/  STG.E desc[UR10][R68.64], R16 ;  /* 0x0000001044007986 */ /* 0x000fe8000c10190a */
[----:B------:R-:W-:Y:S04]  /*17e0*/  STG.E desc[UR10][R68.64+0x80], R18 ;  /* 0x0000801244007986 */ /* 0x000fe8000c10190a */
[----:B---3--:R-:W-:Y:S04]  /*17f0*/  STG.E desc[UR10][R68.64+0x100], R44 ;  /* 0x0001002c44007986 */ /* 0x008fe8000c10190a */
[----:B------:R-:W-:Y:S04]  /*1800*/  STG.E desc[UR10][R68.64+0x180], R46 ;  /* 0x0001802e44007986 */ /* 0x000fe8000c10190a */
[----:B------:R-:W-:Y:S04]  /*1810*/  STG.E desc[UR10][R70.64], R20 ;  /* 0x0000001446007986 */ /* 0x000fe8000c10190a */
[----:B------:R-:W-:Y:S04]  /*1820*/  STG.E desc[UR10][R70.64+0x80], R22 ;  /* 0x0000801646007986 */ /* 0x000fe8000c10190a */
[----:B-1----:R-:W-:Y:S04]  /*1830*/  STG.E desc[UR10][R70.64+0x100], R52 ;  /* 0x0001003446007986 */ /* 0x002fe8000c10190a */
        /* <DEDUP_REMOVED lines=8> */
[----:B------:R-:W-:Y:S04]  /*18c0*/  STG.E desc[UR10][R92.64+0x100], R53 ;  /* 0x000100355c007986 */ /* 0x000fe8000c10190a */
[----:B------:R-:W-:Y:S04]  /*18d0*/  STG.E desc[UR10][R92.64+0x180], R55 ;  /* 0x000180375c007986 */ /* 0x000fe8000c10190a */
[----:B------:R-:W-:Y:S04]  /*18e0*/  STG.E desc[UR10][R90.64], R24 ;  /* 0x000000185a007986 */ /* 0x000fe8000c10190a */
[----:B------:R-:W-:Y:S04]  /*18f0*/  STG.E desc[UR10][R90.64+0x80], R26 ;  /* 0x0000801a5a007986 */ /* 0x000fe8000c10190a */
[----:B----4-:R-:W-:Y:S04]  /*1900*/  STG.E desc[UR10][R90.64+0x100], R56 ;  /* 0x000100385a007986 */ /* 0x010fe8000c10190a */
[----:B------:R-:W-:Y:S04]  /*1910*/  STG.E desc[UR10][R90.64+0x180], R58 ;  /* 0x0001803a5a007986 */ /* 0x000fe8000c10190a */
[----:B------:R-:W-:Y:S04]  /*1920*/  STG.E desc[UR10][R88.64], R28 ;  /* 0x0000001c58007986 */ /* 0x000fe8000c10190a */
[----:B------:R-:W-:Y:S04]  /*1930*/  STG.E desc[UR10][R88.64+0x80], R30 ;  /* 0x0000801e58007986 */ /* 0x000fe8000c10190a */
[----:B0-----:R-:W-:Y:S04]  /*1940*/  STG.E desc[UR10][R88.64+0x100], R60 ;  /* 0x0001003c58007986 */ /* 0x001fe8000c10190a */
[----:B------:R-:W-:Y:S04]  /*1950*/  STG.E desc[UR10][R88.64+0x180], R62 ;  /* 0x0001803e58007986 */ /* 0x000fe8000c10190a */
        /* <DEDUP_REMOVED lines=14> */
[----:B-----5:R-:W-:Y:S04]  /*1a40*/  STG.E desc[UR10][R84.64+0x100], R76 ;  /* 0x0001004c54007986 */ /* 0x020fe8000c10190a */
        /* <DEDUP_REMOVED lines=8> */
[----:B------:R-:W-:Y:S01]  /*1ad0*/  STG.E desc[UR10][R80.64+0x180], R79 ;  /* 0x0001804f50007986 */ /* 0x000fe2000c10190a */
[----:B------:R-:W-:Y:S05]  /*1ae0*/  EXIT ;  /* 0x000000000000794d */ /* 0x000fea0003800000 */
.L_x_0:
[----:B------:R-:W-:-:S00]  /*1af0*/  BRA `(.L_x_0) ;  /* 0xfffffffc00fc7947 */ /* 0x000fc0000383ffff */
[----:B------:R-:W-:-:S00]  /*1b00*/  NOP ;  /* 0x0000000000007918 */ /* 0x000fc00000000000 */
[----:B------:R-:W-:-:S00]  /*1b10*/  NOP ;  /* 0x0000000000007918 */ /* 0x000fc00000000000 */
[----:B------:R-:W-:-:S00]  /*1b20*/  NOP ;  /* 0x0000000000007918 */ /* 0x000fc00000000000 */
[----:B------:R-:W-:-:S00]  /*1b30*/  NOP ;  /* 0x0000000000007918 */ /* 0x000fc00000000000 */
[----:B------:R-:W-:-:S00]  /*1b40*/  NOP ;  /* 0x0000000000007918 */ /* 0x000fc00000000000 */
[----:B------:R-:W-:-:S00]  /*1b50*/  NOP ;  /* 0x0000000000007918 */ /* 0x000fc00000000000 */
[----:B------:R-:W-:-:S00]  /*1b60*/  NOP ;  /* 0x0000000000007918 */ /* 0x000fc00000000000 */
[----:B------:R-:W-:-:S00]  /*1b70*/  NOP ;  /* 0x0000000000007918 */ /* 0x000fc00000000000 */
.L_x_1:


//--------------------- .nv.shared.gluon_mma      --------------------------
	.section	.nv.shared.gluon_mma,"aw",@nobits
	.sectionflags	@""
	.align	16
	.zero		1024


//--------------------- .nv.shared.reserved.0     --------------------------
	.section	.nv.shared.reserved.0,"aw",@nobits
	.weak		__nv_reservedSMEM_offset_0_alias
	.size		__nv_reservedSMEM_offset_0_alias, 0, 0
	.other		__nv_reservedSMEM_offset_0_alias,@"STO_CUDA_RESERVED_SHARED STV_DEFAULT"
__nv_reservedSMEM_offset_0_alias:
	.zero		0


//--------------------- .nv.constant0.gluon_mma   --------------------------
	.section	.nv.constant0.gluon_mma,"a",@progbits
	.sectionflags	@""
	.align	4
.nv.constant0.gluon_mma:
	.zero		568


//--------------------- SYMBOLS --------------------------

	.type		.nv.reservedSmem.offset0,@object
	.size		.nv.reservedSmem.offset0,0x4
